//
// Generated by NVIDIA NVVM Compiler
//
// Compiler Build ID: CL-36424714
// Cuda compilation tools, release 13.0, V13.0.88
// Based on NVVM 20.0.0
//

.version 9.0
.target sm_100
.address_size 64

	// .globl	_Z15gcount_baselinePjPiiiS0_

.visible .entry _Z15gcount_baselinePjPiiiS0_(
	.param .u64 .ptr .align 1 _Z15gcount_baselinePjPiiiS0__param_0,
	.param .u64 .ptr .align 1 _Z15gcount_baselinePjPiiiS0__param_1,
	.param .u32 _Z15gcount_baselinePjPiiiS0__param_2,
	.param .u32 _Z15gcount_baselinePjPiiiS0__param_3,
	.param .u64 .ptr .align 1 _Z15gcount_baselinePjPiiiS0__param_4
)
{
	.reg .pred 	%p<5>;
	.reg .b32 	%r<31>;
	.reg .b64 	%rd<11>;

	ld.param.u64 	%rd1, [_Z15gcount_baselinePjPiiiS0__param_0];
	ld.param.u64 	%rd2, [_Z15gcount_baselinePjPiiiS0__param_1];
	ld.param.u32 	%r8, [_Z15gcount_baselinePjPiiiS0__param_2];
	ld.param.u32 	%r9, [_Z15gcount_baselinePjPiiiS0__param_3];
	ld.param.u64 	%rd3, [_Z15gcount_baselinePjPiiiS0__param_4];
	mov.u32 	%r11, %ctaid.x;
	mov.u32 	%r12, %ntid.x;
	mov.u32 	%r13, %tid.x;
	mad.lo.s32 	%r14, %r11, %r12, %r13;
	mul.lo.s32 	%r15, %r14, 3;
	mov.u32 	%r16, %ctaid.y;
	mov.u32 	%r17, %ntid.y;
	mov.u32 	%r18, %tid.y;
	mad.lo.s32 	%r19, %r16, %r17, %r18;
	mul.lo.s32 	%r21, %r8, 3;
	mad.lo.s32 	%r1, %r21, %r19, %r15;
	setp.ge.s32 	%p1, %r15, %r21;
	setp.ge.s32 	%p2, %r19, %r9;
	and.pred  	%p3, %p1, %p2;
	@%p3 bra 	$L__BB0_4;
	cvta.to.global.u64 	%rd4, %rd1;
	mul.wide.s32 	%rd5, %r1, 4;
	add.s64 	%rd6, %rd4, %rd5;
	ld.global.u32 	%r28, [%rd6];
	ld.global.u32 	%r29, [%rd6+4];
	ld.global.u32 	%r30, [%rd6+8];
	max.s32 	%r24, %r28, %r30;
	setp.ge.s32 	%p4, %r24, %r29;
	@%p4 bra 	$L__BB0_3;
	cvta.to.global.u64 	%rd7, %rd3;
	atom.global.add.u32 	%r27, [%rd7], 1;
	mov.b32 	%r29, 0;
	mov.b32 	%r28, 255;
	mov.u32 	%r30, %r29;
$L__BB0_3:
	cvta.to.global.u64 	%rd8, %rd2;
	add.s64 	%rd10, %rd8, %rd5;
	st.global.u32 	[%rd10], %r28;
	st.global.u32 	[%rd10+4], %r29;
	st.global.u32 	[%rd10+8], %r30;
$L__BB0_4:
	ret;

}


// ===== COMPILED SASS (sm_100) =====

	.target	sm_100

	.elftype	@"ET_EXEC"


//--------------------- .note.nv.tkinfo           --------------------------
	.section	.note.nv.tkinfo,"",@"SHT_NOTE"
	.sectionflags	@"SHF_NOTE_NV_TKINFO"
	.tkinfo
        /*0018*/ 	.word	0x00000002
        /*0030*/ 	.string	""
        /*0030*/ 	.string	"ptxas"
        /*0030*/ 	.string	"Cuda compilation tools, release 13.0, V13.0.88"
        /*0030*/ 	.string	"Build cuda_13.0.r13.0/compiler.36424714_0"
        /*0030*/ 	.string	"-arch sm_100 -m 64 "



//--------------------- .note.nv.cuinfo           --------------------------
	.section	.note.nv.cuinfo,"",@"SHT_NOTE"
	.sectionflags	@"SHF_NOTE_NV_CUINFO"
        /*0018*/ 	.short	0x0002
        /*001a*/ 	.short	0x0064
        /*001c*/ 	.short	0x0082
	.zero		2


//--------------------- .nv.info                  --------------------------
	.section	.nv.info,"",@"SHT_CUDA_INFO"
	.align	4


	//----- nvinfo : EIATTR_REGCOUNT
	.align		4
        /*0000*/ 	.byte	0x04, 0x2f
        /*0002*/ 	.short	(.L_1 - .L_0)
	.align		4
.L_0:
        /*0004*/ 	.word	index@(_Z15gcount_baselinePjPiiiS0_)
        /*0008*/ 	.word	0x0000000e


	//----- nvinfo : EIATTR_FRAME_SIZE
	.align		4
.L_1:
        /*000c*/ 	.byte	0x04, 0x11
        /*000e*/ 	.short	(.L_3 - .L_2)
	.align		4
.L_2:
        /*0010*/ 	.word	index@(_Z15gcount_baselinePjPiiiS0_)
        /*0014*/ 	.word	0x00000000


	//----- nvinfo : EIATTR_MIN_STACK_SIZE
	.align		4
.L_3:
        /*0018*/ 	.byte	0x04, 0x12
        /*001a*/ 	.short	(.L_5 - .L_4)
	.align		4
.L_4:
        /*001c*/ 	.word	index@(_Z15gcount_baselinePjPiiiS0_)
        /*0020*/ 	.word	0x00000000
.L_5:


//--------------------- .nv.compat                --------------------------
	.section	.nv.compat,"",@"SHT_CUDA_COMPAT_INFO"
	.align	4
        /*0000*/ 	.byte	0x02, 0x09, 0x00, 0x00, 0x02, 0x02, 0x01, 0x00, 0x02, 0x05, 0x05, 0x00, 0x03, 0x07, 0x01, 0x01
        /*0010*/ 	.byte	0x02, 0x03, 0x00, 0x00, 0x02, 0x06, 0x01, 0x00, 0x04, 0x0b, 0x08, 0x00, 0x09, 0x00, 0x00, 0x00
        /*0020*/ 	.byte	0x00, 0x00, 0x00, 0x00


//--------------------- .nv.info._Z15gcount_baselinePjPiiiS0_ --------------------------
	.section	.nv.info._Z15gcount_baselinePjPiiiS0_,"",@"SHT_CUDA_INFO"
	.sectionflags	@""
	.align	4


	//----- nvinfo : EIATTR_CUDA_API_VERSION
	.align		4
        /*0000*/ 	.byte	0x04, 0x37
        /*0002*/ 	.short	(.L_7 - .L_6)
.L_6:
        /*0004*/ 	.word	0x00000082


	//----- nvinfo : EIATTR_KPARAM_INFO
	.align		4
.L_7:
        /*0008*/ 	.byte	0x04, 0x17
        /*000a*/ 	.short	(.L_9 - .L_8)
.L_8:
        /*000c*/ 	.word	0x00000000
        /*0010*/ 	.short	0x0004
        /*0012*/ 	.short	0x0018
        /*0014*/ 	.byte	0x00, 0xf5, 0x21, 0x00


	//----- nvinfo : EIATTR_KPARAM_INFO
	.align		4
.L_9:
        /*0018*/ 	.byte	0x04, 0x17
        /*001a*/ 	.short	(.L_11 - .L_10)
.L_10:
        /*001c*/ 	.word	0x00000000
        /*0020*/ 	.short	0x0003
        /*0022*/ 	.short	0x0014
        /*0024*/ 	.byte	0x00, 0xf0, 0x11, 0x00


	//----- nvinfo : EIATTR_KPARAM_INFO
	.align		4
.L_11:
        /*0028*/ 	.byte	0x04, 0x17
        /*002a*/ 	.short	(.L_13 - .L_12)
.L_12:
        /*002c*/ 	.word	0x00000000
        /*0030*/ 	.short	0x0002
        /*0032*/ 	.short	0x0010
        /*0034*/ 	.byte	0x00, 0xf0, 0x11, 0x00


	//----- nvinfo : EIATTR_KPARAM_INFO
	.align		4
.L_13:
        /*0038*/ 	.byte	0x04, 0x17
        /*003a*/ 	.short	(.L_15 - .L_14)
.L_14:
        /*003c*/ 	.word	0x00000000
        /*0040*/ 	.short	0x0001
        /*0042*/ 	.short	0x0008
        /*0044*/ 	.byte	0x00, 0xf5, 0x21, 0x00


	//----- nvinfo : EIATTR_KPARAM_INFO
	.align		4
.L_15:
        /*0048*/ 	.byte	0x04, 0x17
        /*004a*/ 	.short	(.L_17 - .L_16)
.L_16:
        /*004c*/ 	.word	0x00000000
        /*0050*/ 	.short	0x0000
        /*0052*/ 	.short	0x0000
        /*0054*/ 	.byte	0x00, 0xf5, 0x21, 0x00


	//----- nvinfo : EIATTR_SPARSE_MMA_MASK
	.align		4
.L_17:
        /*0058*/ 	.byte	0x03, 0x50
        /*005a*/ 	.short	0x0000


	//----- nvinfo : EIATTR_MAXREG_COUNT
	.align		4
        /*005c*/ 	.byte	0x03, 0x1b
        /*005e*/ 	.short	0x00ff


	//----- nvinfo : EIATTR_MERCURY_ISA_VERSION
	.align		4
        /*0060*/ 	.byte	0x03, 0x5f
        /*0062*/ 	.short	0x0101


	//----- nvinfo : EIATTR_INT_WARP_WIDE_INSTR_OFFSETS
	.align		4
        /*0064*/ 	.byte	0x04, 0x31
        /*0066*/ 	.short	(.L_19 - .L_18)


	//   ....[0]....
.L_18:
        /*0068*/ 	.word	0x000001f0


	//----- nvinfo : EIATTR_VRC_CTA_INIT_COUNT
	.align		4
.L_19:
        /*006c*/ 	.byte	0x02, 0x4a
	.zero		1
	.zero		1


	//----- nvinfo : EIATTR_EXIT_INSTR_OFFSETS
	.align		4
        /*0070*/ 	.byte	0x04, 0x1c
        /*0072*/ 	.short	(.L_21 - .L_20)


	//   ....[0]....
.L_20:
        /*0074*/ 	.word	0x00000100


	//   ....[1]....
        /*0078*/ 	.word	0x000002b0


	//----- nvinfo : EIATTR_CRS_STACK_SIZE
	.align		4
.L_21:
        /*007c*/ 	.byte	0x04, 0x1e
        /*007e*/ 	.short	(.L_23 - .L_22)
.L_22:
        /*0080*/ 	.word	0x00000000


	//----- nvinfo : EIATTR_CBANK_PARAM_SIZE
	.align		4
.L_23:
        /*0084*/ 	.byte	0x03, 0x19
        /*0086*/ 	.short	0x0020


	//----- nvinfo : EIATTR_PARAM_CBANK
	.align		4
        /*0088*/ 	.byte	0x04, 0x0a
        /*008a*/ 	.short	(.L_25 - .L_24)
	.align		4
.L_24:
        /*008c*/ 	.word	index@(.nv.constant0._Z15gcount_baselinePjPiiiS0_)
        /*0090*/ 	.short	0x0380
        /*0092*/ 	.short	0x0020


	//----- nvinfo : EIATTR_SW_WAR
	.align		4
.L_25:
        /*0094*/ 	.byte	0x04, 0x36
        /*0096*/ 	.short	(.L_27 - .L_26)
.L_26:
        /*0098*/ 	.word	0x00000008
.L_27:


//--------------------- .nv.callgraph             --------------------------
	.section	.nv.callgraph,"",@"SHT_CUDA_CALLGRAPH"
	.align	4
	.sectionentsize	8
	.align		4
        /*0000*/ 	.word	0x00000000
	.align		4
        /*0004*/ 	.word	0xffffffff
	.align		4
        /*0008*/ 	.word	0x00000000
	.align		4
        /*000c*/ 	.word	0xfffffffe
	.align		4
        /*0010*/ 	.word	0x00000000
	.align		4
        /*0014*/ 	.word	0xfffffffd
	.align		4
        /*0018*/ 	.word	0x00000000
	.align		4
        /*001c*/ 	.word	0xfffffffc


//--------------------- .text._Z15gcount_baselinePjPiiiS0_ --------------------------
	.section	.text._Z15gcount_baselinePjPiiiS0_,"ax",@progbits
	.align	128
        .global         _Z15gcount_baselinePjPiiiS0_
        .type           _Z15gcount_baselinePjPiiiS0_,@function
        .size           _Z15gcount_baselinePjPiiiS0_,(.L_x_3 - _Z15gcount_baselinePjPiiiS0_)
        .other          _Z15gcount_baselinePjPiiiS0_,@"STO_CUDA_ENTRY STV_DEFAULT"
_Z15gcount_baselinePjPiiiS0_:
.text._Z15gcount_baselinePjPiiiS0_:
[----:B------:R-:W-:Y:S01]  /*0000*/  LDC R1, c[0x0][0x37c] ;  /* 0x0000df00ff017b82 */ /* 0x000fe20000000800 */
[----:B------:R-:W0:Y:S07]  /*0010*/  S2R R3, SR_TID.X ;  /* 0x0000000000037919 */ /* 0x000e2e0000002100 */
[----:B------:R-:W0:Y:S01]  /*0020*/  S2UR UR4, SR_CTAID.X ;  /* 0x00000000000479c3 */ /* 0x000e220000002500 */
[----:B------:R-:W1:Y:S01]  /*0030*/  LDCU.64 UR6, c[0x0][0x390] ;  /* 0x00007200ff0677ac */ /* 0x000e620008000a00 */
[----:B------:R-:W2:Y:S06]  /*0040*/  S2R R5, SR_TID.Y ;  /* 0x0000000000057919 */ /* 0x000eac0000002200 */
[----:B------:R-:W0:Y:S08]  /*0050*/  LDC R0, c[0x0][0x360] ;  /* 0x0000d800ff007b82 */ /* 0x000e300000000800 */
[----:B------:R-:W2:Y:S08]  /*0060*/  S2UR UR5, SR_CTAID.Y ;  /* 0x00000000000579c3 */ /* 0x000eb00000002600 */
[----:B------:R-:W2:Y:S01]  /*0070*/  LDC R2, c[0x0][0x364] ;  /* 0x0000d900ff027b82 */ /* 0x000ea20000000800 */
[----:B0-----:R-:W-:Y:S01]  /*0080*/  IMAD R0, R0, UR4, R3 ;  /* 0x0000000400007c24 */ /* 0x001fe2000f8e0203 */
[----:B-1----:R-:W-:-:S03]  /*0090*/  UIMAD UR4, UR6, 0x3, URZ ;  /* 0x00000003060478a4 */ /* 0x002fc6000f8e02ff */
[----:B------:R-:W-:-:S05]  /*00a0*/  IMAD R4, R0, 0x3, RZ ;  /* 0x0000000300047824 */ /* 0x000fca00078e02ff */
[----:B------:R-:W-:Y:S01]  /*00b0*/  ISETP.GE.AND P1, PT, R4, UR4, PT ;  /* 0x0000000404007c0c */ /* 0x000fe2000bf26270 */
[----:B--2---:R-:W-:Y:S02]  /*00c0*/  IMAD R3, R2, UR5, R5 ;  /* 0x0000000502037c24 */ /* 0x004fe4000f8e0205 */
[----:B------:R-:W0:Y:S02]  /*00d0*/  LDCU.64 UR4, c[0x0][0x358] ;  /* 0x00006b00ff0477ac */ /* 0x000e240008000a00 */
[C---:B------:R-:W-:Y:S01]  /*00e0*/  IMAD R7, R3.reuse, UR6, R0 ;  /* 0x0000000603077c24 */ /* 0x040fe2000f8e0200 */
[----:B------:R-:W-:-:S13]  /*00f0*/  ISETP.GE.AND P0, PT, R3, UR7, PT ;  /* 0x0000000703007c0c */ /* 0x000fda000bf06270 */
[----:B0-----:R-:W-:Y:S05]  /*0100*/  @P0 EXIT P1 ;  /* 0x000000000000094d */ /* 0x001fea0000800000 */
[----:B------:R-:W0:Y:S01]  /*0110*/  LDC.64 R2, c[0x0][0x380] ;  /* 0x0000e000ff027b82 */ /* 0x000e220000000a00 */
[----:B------:R-:W-:-:S07]  /*0120*/  IMAD R7, R7, 0x3, RZ ;  /* 0x0000000307077824 */ /* 0x000fce00078e02ff */
[----:B------:R-:W1:Y:S01]  /*0130*/  LDC.64 R4, c[0x0][0x388] ;  /* 0x0000e200ff047b82 */ /* 0x000e620000000a00 */
[----:B0-----:R-:W-:-:S05]  /*0140*/  IMAD.WIDE R2, R7, 0x4, R2 ;  /* 0x0000000407027825 */ /* 0x001fca00078e0202 */
[----:B------:R-:W2:Y:S04]  /*0150*/  LDG.E R9, desc[UR4][R2.64] ;  /* 0x0000000402097981 */ /* 0x000ea8000c1e1900 */
[----:B------:R-:W2:Y:S04]  /*0160*/  LDG.E R6, desc[UR4][R2.64+0x8] ;  /* 0x0000080402067981 */ /* 0x000ea8000c1e1900 */
[----:B------:R-:W3:Y:S01]  /*0170*/  LDG.E R11, desc[UR4][R2.64+0x4] ;  /* 0x00000404020b7981 */ /* 0x000ee2000c1e1900 */
[----:B------:R-:W-:Y:S01]  /*0180*/  BSSY.RECONVERGENT B0, `(.L_x_0) ;  /* 0x000000f000007945 */ /* 0x000fe20003800200 */
[----:B-1----:R-:W-:Y:S01]  /*0190*/  IMAD.WIDE R4, R7, 0x4, R4 ;  /* 0x0000000407047825 */ /* 0x002fe200078e0204 */
[----:B--2---:R-:W-:-:S04]  /*01a0*/  VIMNMX R0, PT, PT, R9, R6, !PT ;  /* 0x0000000609007248 */ /* 0x004fc80007fe0100 */
[----:B---3--:R-:W-:-:S13]  /*01b0*/  ISETP.GE.AND P0, PT, R0, R11, PT ;  /* 0x0000000b0000720c */ /* 0x008fda0003f06270 */
[----:B------:R-:W-:Y:S05]  /*01c0*/  @P0 BRA `(.L_x_1) ;  /* 0x0000000000280947 */ /* 0x000fea0003800000 */
[----:B------:R-:W0:Y:S01]  /*01d0*/  S2R R0, SR_LANEID ;  /* 0x0000000000007919 */ /* 0x000e220000000000 */
[----:B------:R-:W1:Y:S01]  /*01e0*/  LDC.64 R2, c[0x0][0x398] ;  /* 0x0000e600ff027b82 */ /* 0x000e620000000a00 */
[----:B------:R-:W-:Y:S02]  /*01f0*/  VOTEU.ANY UR6, UPT, PT ;  /* 0x0000000000067886 */ /* 0x000fe400038e0100 */
[----:B------:R-:W-:Y:S02]  /*0200*/  UFLO.U32 UR7, UR6 ;  /* 0x00000006000772bd */ /* 0x000fe400080e0000 */
[----:B------:R-:W1:Y:S04]  /*0210*/  POPC R7, UR6 ;  /* 0x0000000600077d09 */ /* 0x000e680008000000 */
[----:B0-----:R-:W-:-:S13]  /*0220*/  ISETP.EQ.U32.AND P0, PT, R0, UR7, PT ;  /* 0x0000000700007c0c */ /* 0x001fda000bf02070 */
[----:B-1----:R0:W-:Y:S01]  /*0230*/  @P0 REDG.E.ADD.STRONG.GPU desc[UR4][R2.64], R7 ;  /* 0x000000070200098e */ /* 0x0021e2000c12e104 */
[----:B------:R-:W-:Y:S01]  /*0240*/  HFMA2 R11, -RZ, RZ, 0, 0 ;  /* 0x00000000ff0b7431 */ /* 0x000fe200000001ff */
[----:B------:R-:W-:Y:S01]  /*0250*/  MOV R9, 0xff ;  /* 0x000000ff00097802 */ /* 0x000fe20000000f00 */
[----:B------:R-:W-:-:S07]  /*0260*/  HFMA2 R6, -RZ, RZ, 0, 0 ;  /* 0x00000000ff067431 */ /* 0x000fce00000001ff */
.L_x_1:
[----:B------:R-:W-:Y:S05]  /*0270*/  BSYNC.RECONVERGENT B0 ;  /* 0x0000000000007941 */ /* 0x000fea0003800200 */
.L_x_0:
[----:B------:R-:W-:Y:S04]  /*0280*/  STG.E desc[UR4][R4.64], R9 ;  /* 0x0000000904007986 */ /* 0x000fe8000c101904 */
[----:B------:R-:W-:Y:S04]  /*0290*/  STG.E desc[UR4][R4.64+0x4], R11 ;  /* 0x0000040b04007986 */ /* 0x000fe8000c101904 */
[----:B------:R-:W-:Y:S01]  /*02a0*/  STG.E desc[UR4][R4.64+0x8], R6 ;  /* 0x0000080604007986 */ /* 0x000fe2000c101904 */
[----:B------:R-:W-:Y:S05]  /*02b0*/  EXIT ;  /* 0x000000000000794d */ /* 0x000fea0003800000 */
.L_x_2:
[----:B------:R-:W-:-:S00]  /*02c0*/  BRA `(.L_x_2) ;  /* 0xfffffffc00fc7947 */ /* 0x000fc0000383ffff */
[----:B------:R-:W-:-:S00]  /*02d0*/  NOP ;  /* 0x0000000000007918 */ /* 0x000fc00000000000 */
        /* <DEDUP_REMOVED lines=10> */
.L_x_3:


//--------------------- .nv.shared.reserved.0     --------------------------
	.section	.nv.shared.reserved.0,"aw",@nobits
	.weak		__nv_reservedSMEM_offset_0_alias
	.size		__nv_reservedSMEM_offset_0_alias, 0, 64
	.other		__nv_reservedSMEM_offset_0_alias,@"STO_CUDA_RESERVED_SHARED STV_DEFAULT"
__nv_reservedSMEM_offset_0_alias:
	.zero		0
	.zero		64


//--------------------- .nv.constant0._Z15gcount_baselinePjPiiiS0_ --------------------------
	.section	.nv.constant0._Z15gcount_baselinePjPiiiS0_,"a",@progbits
	.sectionflags	@""
	.align	4
.nv.constant0._Z15gcount_baselinePjPiiiS0_:
	.zero		928


//--------------------- SYMBOLS --------------------------

	.type		.nv.reservedSmem.offset0,@object
	.size		.nv.reservedSmem.offset0,0x4
